//
// Generated by NVIDIA NVVM Compiler
//
// Compiler Build ID: CL-36424714
// Cuda compilation tools, release 13.0, V13.0.88
// Based on NVVM 20.0.0
//

.version 9.0
.target sm_100
.address_size 64

	// .globl	_Z6findIDPdi

.visible .entry _Z6findIDPdi(
	.param .u64 .ptr .align 1 _Z6findIDPdi_param_0,
	.param .u32 _Z6findIDPdi_param_1
)
{
	.reg .pred 	%p<2>;
	.reg .b32 	%r<6>;
	.reg .b64 	%rd<5>;
	.reg .b64 	%fd<2>;

	ld.param.u64 	%rd1, [_Z6findIDPdi_param_0];
	ld.param.u32 	%r2, [_Z6findIDPdi_param_1];
	mov.u32 	%r3, %ctaid.x;
	mov.u32 	%r4, %ntid.x;
	mov.u32 	%r5, %tid.x;
	mad.lo.s32 	%r1, %r3, %r4, %r5;
	setp.ge.s32 	%p1, %r1, %r2;
	@%p1 bra 	$L__BB0_2;
	cvta.to.global.u64 	%rd2, %rd1;
	cvt.rn.f64.s32 	%fd1, %r1;
	mul.wide.s32 	%rd3, %r1, 8;
	add.s64 	%rd4, %rd2, %rd3;
	st.global.f64 	[%rd4], %fd1;
$L__BB0_2:
	ret;

}


// ===== COMPILED SASS (sm_100) =====

	.target	sm_100

	.elftype	@"ET_EXEC"


//--------------------- .note.nv.tkinfo           --------------------------
	.section	.note.nv.tkinfo,"",@"SHT_NOTE"
	.sectionflags	@"SHF_NOTE_NV_TKINFO"
	.tkinfo
        /*0018*/ 	.word	0x00000002
        /*0030*/ 	.string	""
        /*0030*/ 	.string	"ptxas"
        /*0030*/ 	.string	"Cuda compilation tools, release 13.0, V13.0.88"
        /*0030*/ 	.string	"Build cuda_13.0.r13.0/compiler.36424714_0"
        /*0030*/ 	.string	"-arch sm_100 -m 64 "



//--------------------- .note.nv.cuinfo           --------------------------
	.section	.note.nv.cuinfo,"",@"SHT_NOTE"
	.sectionflags	@"SHF_NOTE_NV_CUINFO"
        /*0018*/ 	.short	0x0002
        /*001a*/ 	.short	0x0064
        /*001c*/ 	.short	0x0082
	.zero		2


//--------------------- .nv.info                  --------------------------
	.section	.nv.info,"",@"SHT_CUDA_INFO"
	.align	4


	//----- nvinfo : EIATTR_REGCOUNT
	.align		4
        /*0000*/ 	.byte	0x04, 0x2f
        /*0002*/ 	.short	(.L_1 - .L_0)
	.align		4
.L_0:
        /*0004*/ 	.word	index@(_Z6findIDPdi)
        /*0008*/ 	.word	0x0000000a


	//----- nvinfo : EIATTR_FRAME_SIZE
	.align		4
.L_1:
        /*000c*/ 	.byte	0x04, 0x11
        /*000e*/ 	.short	(.L_3 - .L_2)
	.align		4
.L_2:
        /*0010*/ 	.word	index@(_Z6findIDPdi)
        /*0014*/ 	.word	0x00000000


	//----- nvinfo : EIATTR_MIN_STACK_SIZE
	.align		4
.L_3:
        /*0018*/ 	.byte	0x04, 0x12
        /*001a*/ 	.short	(.L_5 - .L_4)
	.align		4
.L_4:
        /*001c*/ 	.word	index@(_Z6findIDPdi)
        /*0020*/ 	.word	0x00000000
.L_5:


//--------------------- .nv.compat                --------------------------
	.section	.nv.compat,"",@"SHT_CUDA_COMPAT_INFO"
	.align	4
        /*0000*/ 	.byte	0x02, 0x09, 0x00, 0x00, 0x02, 0x02, 0x01, 0x00, 0x02, 0x05, 0x05, 0x00, 0x03, 0x07, 0x01, 0x01
        /*0010*/ 	.byte	0x02, 0x03, 0x00, 0x00, 0x02, 0x06, 0x01, 0x00, 0x04, 0x0b, 0x08, 0x00, 0x09, 0x00, 0x00, 0x00
        /*0020*/ 	.byte	0x00, 0x00, 0x00, 0x00


//--------------------- .nv.info._Z6findIDPdi     --------------------------
	.section	.nv.info._Z6findIDPdi,"",@"SHT_CUDA_INFO"
	.sectionflags	@""
	.align	4


	//----- nvinfo : EIATTR_CUDA_API_VERSION
	.align		4
        /*0000*/ 	.byte	0x04, 0x37
        /*0002*/ 	.short	(.L_7 - .L_6)
.L_6:
        /*0004*/ 	.word	0x00000082


	//----- nvinfo : EIATTR_KPARAM_INFO
	.align		4
.L_7:
        /*0008*/ 	.byte	0x04, 0x17
        /*000a*/ 	.short	(.L_9 - .L_8)
.L_8:
        /*000c*/ 	.word	0x00000000
        /*0010*/ 	.short	0x0001
        /*0012*/ 	.short	0x0008
        /*0014*/ 	.byte	0x00, 0xf0, 0x11, 0x00


	//----- nvinfo : EIATTR_KPARAM_INFO
	.align		4
.L_9:
        /*0018*/ 	.byte	0x04, 0x17
        /*001a*/ 	.short	(.L_11 - .L_10)
.L_10:
        /*001c*/ 	.word	0x00000000
        /*0020*/ 	.short	0x0000
        /*0022*/ 	.short	0x0000
        /*0024*/ 	.byte	0x00, 0xf5, 0x21, 0x00


	//----- nvinfo : EIATTR_SPARSE_MMA_MASK
	.align		4
.L_11:
        /*0028*/ 	.byte	0x03, 0x50
        /*002a*/ 	.short	0x0000


	//----- nvinfo : EIATTR_MAXREG_COUNT
	.align		4
        /*002c*/ 	.byte	0x03, 0x1b
        /*002e*/ 	.short	0x00ff


	//----- nvinfo : EIATTR_MERCURY_ISA_VERSION
	.align		4
        /*0030*/ 	.byte	0x03, 0x5f
        /*0032*/ 	.short	0x0101


	//----- nvinfo : EIATTR_VRC_CTA_INIT_COUNT
	.align		4
        /*0034*/ 	.byte	0x02, 0x4a
	.zero		1
	.zero		1


	//----- nvinfo : EIATTR_EXIT_INSTR_OFFSETS
	.align		4
        /*0038*/ 	.byte	0x04, 0x1c
        /*003a*/ 	.short	(.L_13 - .L_12)


	//   ....[0]....
.L_12:
        /*003c*/ 	.word	0x00000070


	//   ....[1]....
        /*0040*/ 	.word	0x000000d0


	//----- nvinfo : EIATTR_CBANK_PARAM_SIZE
	.align		4
.L_13:
        /*0044*/ 	.byte	0x03, 0x19
        /*0046*/ 	.short	0x000c


	//----- nvinfo : EIATTR_PARAM_CBANK
	.align		4
        /*0048*/ 	.byte	0x04, 0x0a
        /*004a*/ 	.short	(.L_15 - .L_14)
	.align		4
.L_14:
        /*004c*/ 	.word	index@(.nv.constant0._Z6findIDPdi)
        /*0050*/ 	.short	0x0380
        /*0052*/ 	.short	0x000c


	//----- nvinfo : EIATTR_SW_WAR
	.align		4
.L_15:
        /*0054*/ 	.byte	0x04, 0x36
        /*0056*/ 	.short	(.L_17 - .L_16)
.L_16:
        /*0058*/ 	.word	0x00000008
.L_17:


//--------------------- .nv.callgraph             --------------------------
	.section	.nv.callgraph,"",@"SHT_CUDA_CALLGRAPH"
	.align	4
	.sectionentsize	8
	.align		4
        /*0000*/ 	.word	0x00000000
	.align		4
        /*0004*/ 	.word	0xffffffff
	.align		4
        /*0008*/ 	.word	0x00000000
	.align		4
        /*000c*/ 	.word	0xfffffffe
	.align		4
        /*0010*/ 	.word	0x00000000
	.align		4
        /*0014*/ 	.word	0xfffffffd
	.align		4
        /*0018*/ 	.word	0x00000000
	.align		4
        /*001c*/ 	.word	0xfffffffc


//--------------------- .text._Z6findIDPdi        --------------------------
	.section	.text._Z6findIDPdi,"ax",@progbits
	.align	128
        .global         _Z6findIDPdi
        .type           _Z6findIDPdi,@function
        .size           _Z6findIDPdi,(.L_x_1 - _Z6findIDPdi)
        .other          _Z6findIDPdi,@"STO_CUDA_ENTRY STV_DEFAULT"
_Z6findIDPdi:
.text._Z6findIDPdi:
[----:B------:R-:W-:Y:S01]  /*0000*/  LDC R1, c[0x0][0x37c] ;  /* 0x0000df00ff017b82 */ /* 0x000fe20000000800 */
[----:B------:R-:W0:Y:S07]  /*0010*/  S2R R0, SR_TID.X ;  /* 0x0000000000007919 */ /* 0x000e2e0000002100 */
[----:B------:R-:W0:Y:S01]  /*0020*/  S2UR UR4, SR_CTAID.X ;  /* 0x00000000000479c3 */ /* 0x000e220000002500 */
[----:B------:R-:W1:Y:S07]  /*0030*/  LDCU UR5, c[0x0][0x388] ;  /* 0x00007100ff0577ac */ /* 0x000e6e0008000800 */
[----:B------:R-:W0:Y:S02]  /*0040*/  LDC R7, c[0x0][0x360] ;  /* 0x0000d800ff077b82 */ /* 0x000e240000000800 */
[----:B0-----:R-:W-:-:S05]  /*0050*/  IMAD R7, R7, UR4, R0 ;  /* 0x0000000407077c24 */ /* 0x001fca000f8e0200 */
[----:B-1----:R-:W-:-:S13]  /*0060*/  ISETP.GE.AND P0, PT, R7, UR5, PT ;  /* 0x0000000507007c0c */ /* 0x002fda000bf06270 */
[----:B------:R-:W-:Y:S05]  /*0070*/  @P0 EXIT ;  /* 0x000000000000094d */ /* 0x000fea0003800000 */
[----:B------:R-:W0:Y:S01]  /*0080*/  LDC.64 R4, c[0x0][0x380] ;  /* 0x0000e000ff047b82 */ /* 0x000e220000000a00 */
[----:B------:R-:W1:Y:S01]  /*0090*/  LDCU.64 UR4, c[0x0][0x358] ;  /* 0x00006b00ff0477ac */ /* 0x000e620008000a00 */
[----:B------:R-:W1:Y:S01]  /*00a0*/  I2F.F64 R2, R7 ;  /* 0x0000000700027312 */ /* 0x000e620000201c00 */
[----:B0-----:R-:W-:-:S05]  /*00b0*/  IMAD.WIDE R4, R7, 0x8, R4 ;  /* 0x0000000807047825 */ /* 0x001fca00078e0204 */
[----:B-1----:R-:W-:Y:S01]  /*00c0*/  STG.E.64 desc[UR4][R4.64], R2 ;  /* 0x0000000204007986 */ /* 0x002fe2000c101b04 */
[----:B------:R-:W-:Y:S05]  /*00d0*/  EXIT ;  /* 0x000000000000794d */ /* 0x000fea0003800000 */
.L_x_0:
[----:B------:R-:W-:-:S00]  /*00e0*/  BRA `(.L_x_0) ;  /* 0xfffffffc00fc7947 */ /* 0x000fc0000383ffff */
[----:B------:R-:W-:-:S00]  /*00f0*/  NOP ;  /* 0x0000000000007918 */ /* 0x000fc00000000000 */
        /* <DEDUP_REMOVED lines=8> */
.L_x_1:


//--------------------- .nv.shared.reserved.0     --------------------------
	.section	.nv.shared.reserved.0,"aw",@nobits
	.weak		__nv_reservedSMEM_offset_0_alias
	.size		__nv_reservedSMEM_offset_0_alias, 0, 64
	.other		__nv_reservedSMEM_offset_0_alias,@"STO_CUDA_RESERVED_SHARED STV_DEFAULT"
__nv_reservedSMEM_offset_0_alias:
	.zero		0
	.zero		64


//--------------------- .nv.constant0._Z6findIDPdi --------------------------
	.section	.nv.constant0._Z6findIDPdi,"a",@progbits
	.sectionflags	@""
	.align	4
.nv.constant0._Z6findIDPdi:
	.zero		908


//--------------------- SYMBOLS --------------------------

	.type		.nv.reservedSmem.offset0,@object
	.size		.nv.reservedSmem.offset0,0x4
